//
// Generated by NVIDIA NVVM Compiler
//
// Compiler Build ID: CL-36424714
// Cuda compilation tools, release 13.0, V13.0.88
// Based on NVVM 20.0.0
//

.version 9.0
.target sm_100
.address_size 64

	// .globl	_Z9addKernelPfS_S_ii

.visible .entry _Z9addKernelPfS_S_ii(
	.param .u64 .ptr .align 1 _Z9addKernelPfS_S_ii_param_0,
	.param .u64 .ptr .align 1 _Z9addKernelPfS_S_ii_param_1,
	.param .u64 .ptr .align 1 _Z9addKernelPfS_S_ii_param_2,
	.param .u32 _Z9addKernelPfS_S_ii_param_3,
	.param .u32 _Z9addKernelPfS_S_ii_param_4
)
{
	.reg .pred 	%p<4>;
	.reg .b32 	%r<12>;
	.reg .b32 	%f<4>;
	.reg .b64 	%rd<11>;

	ld.param.u64 	%rd1, [_Z9addKernelPfS_S_ii_param_0];
	ld.param.u64 	%rd2, [_Z9addKernelPfS_S_ii_param_1];
	ld.param.u64 	%rd3, [_Z9addKernelPfS_S_ii_param_2];
	ld.param.u32 	%r4, [_Z9addKernelPfS_S_ii_param_3];
	ld.param.u32 	%r3, [_Z9addKernelPfS_S_ii_param_4];
	mov.u32 	%r5, %ctaid.y;
	mov.u32 	%r6, %ntid.y;
	mov.u32 	%r7, %tid.y;
	mad.lo.s32 	%r1, %r5, %r6, %r7;
	mov.u32 	%r8, %ctaid.x;
	mov.u32 	%r9, %ntid.x;
	mov.u32 	%r10, %tid.x;
	mad.lo.s32 	%r2, %r8, %r9, %r10;
	setp.ge.s32 	%p1, %r1, %r4;
	setp.ge.s32 	%p2, %r2, %r3;
	or.pred  	%p3, %p1, %p2;
	@%p3 bra 	$L__BB0_2;
	cvta.to.global.u64 	%rd4, %rd1;
	cvta.to.global.u64 	%rd5, %rd2;
	cvta.to.global.u64 	%rd6, %rd3;
	mad.lo.s32 	%r11, %r3, %r1, %r2;
	mul.wide.s32 	%rd7, %r11, 4;
	add.s64 	%rd8, %rd4, %rd7;
	ld.global.f32 	%f1, [%rd8];
	add.s64 	%rd9, %rd5, %rd7;
	ld.global.f32 	%f2, [%rd9];
	add.f32 	%f3, %f1, %f2;
	add.s64 	%rd10, %rd6, %rd7;
	st.global.f32 	[%rd10], %f3;
$L__BB0_2:
	ret;

}


// ===== COMPILED SASS (sm_100) =====

	.target	sm_100

	.elftype	@"ET_EXEC"


//--------------------- .note.nv.tkinfo           --------------------------
	.section	.note.nv.tkinfo,"",@"SHT_NOTE"
	.sectionflags	@"SHF_NOTE_NV_TKINFO"
	.tkinfo
        /*0018*/ 	.word	0x00000002
        /*0030*/ 	.string	""
        /*0030*/ 	.string	"ptxas"
        /*0030*/ 	.string	"Cuda compilation tools, release 13.0, V13.0.88"
        /*0030*/ 	.string	"Build cuda_13.0.r13.0/compiler.36424714_0"
        /*0030*/ 	.string	"-arch sm_100 -m 64 "



//--------------------- .note.nv.cuinfo           --------------------------
	.section	.note.nv.cuinfo,"",@"SHT_NOTE"
	.sectionflags	@"SHF_NOTE_NV_CUINFO"
        /*0018*/ 	.short	0x0002
        /*001a*/ 	.short	0x0064
        /*001c*/ 	.short	0x0082
	.zero		2


//--------------------- .nv.info                  --------------------------
	.section	.nv.info,"",@"SHT_CUDA_INFO"
	.align	4


	//----- nvinfo : EIATTR_REGCOUNT
	.align		4
        /*0000*/ 	.byte	0x04, 0x2f
        /*0002*/ 	.short	(.L_1 - .L_0)
	.align		4
.L_0:
        /*0004*/ 	.word	index@(_Z9addKernelPfS_S_ii)
        /*0008*/ 	.word	0x0000000c


	//----- nvinfo : EIATTR_FRAME_SIZE
	.align		4
.L_1:
        /*000c*/ 	.byte	0x04, 0x11
        /*000e*/ 	.short	(.L_3 - .L_2)
	.align		4
.L_2:
        /*0010*/ 	.word	index@(_Z9addKernelPfS_S_ii)
        /*0014*/ 	.word	0x00000000


	//----- nvinfo : EIATTR_MIN_STACK_SIZE
	.align		4
.L_3:
        /*0018*/ 	.byte	0x04, 0x12
        /*001a*/ 	.short	(.L_5 - .L_4)
	.align		4
.L_4:
        /*001c*/ 	.word	index@(_Z9addKernelPfS_S_ii)
        /*0020*/ 	.word	0x00000000
.L_5:


//--------------------- .nv.compat                --------------------------
	.section	.nv.compat,"",@"SHT_CUDA_COMPAT_INFO"
	.align	4
        /*0000*/ 	.byte	0x02, 0x09, 0x00, 0x00, 0x02, 0x02, 0x01, 0x00, 0x02, 0x05, 0x05, 0x00, 0x03, 0x07, 0x01, 0x01
        /*0010*/ 	.byte	0x02, 0x03, 0x00, 0x00, 0x02, 0x06, 0x01, 0x00, 0x04, 0x0b, 0x08, 0x00, 0x09, 0x00, 0x00, 0x00
        /*0020*/ 	.byte	0x00, 0x00, 0x00, 0x00


//--------------------- .nv.info._Z9addKernelPfS_S_ii --------------------------
	.section	.nv.info._Z9addKernelPfS_S_ii,"",@"SHT_CUDA_INFO"
	.sectionflags	@""
	.align	4


	//----- nvinfo : EIATTR_CUDA_API_VERSION
	.align		4
        /*0000*/ 	.byte	0x04, 0x37
        /*0002*/ 	.short	(.L_7 - .L_6)
.L_6:
        /*0004*/ 	.word	0x00000082


	//----- nvinfo : EIATTR_KPARAM_INFO
	.align		4
.L_7:
        /*0008*/ 	.byte	0x04, 0x17
        /*000a*/ 	.short	(.L_9 - .L_8)
.L_8:
        /*000c*/ 	.word	0x00000000
        /*0010*/ 	.short	0x0004
        /*0012*/ 	.short	0x001c
        /*0014*/ 	.byte	0x00, 0xf0, 0x11, 0x00


	//----- nvinfo : EIATTR_KPARAM_INFO
	.align		4
.L_9:
        /*0018*/ 	.byte	0x04, 0x17
        /*001a*/ 	.short	(.L_11 - .L_10)
.L_10:
        /*001c*/ 	.word	0x00000000
        /*0020*/ 	.short	0x0003
        /*0022*/ 	.short	0x0018
        /*0024*/ 	.byte	0x00, 0xf0, 0x11, 0x00


	//----- nvinfo : EIATTR_KPARAM_INFO
	.align		4
.L_11:
        /*0028*/ 	.byte	0x04, 0x17
        /*002a*/ 	.short	(.L_13 - .L_12)
.L_12:
        /*002c*/ 	.word	0x00000000
        /*0030*/ 	.short	0x0002
        /*0032*/ 	.short	0x0010
        /*0034*/ 	.byte	0x00, 0xf5, 0x21, 0x00


	//----- nvinfo : EIATTR_KPARAM_INFO
	.align		4
.L_13:
        /*0038*/ 	.byte	0x04, 0x17
        /*003a*/ 	.short	(.L_15 - .L_14)
.L_14:
        /*003c*/ 	.word	0x00000000
        /*0040*/ 	.short	0x0001
        /*0042*/ 	.short	0x0008
        /*0044*/ 	.byte	0x00, 0xf5, 0x21, 0x00


	//----- nvinfo : EIATTR_KPARAM_INFO
	.align		4
.L_15:
        /*0048*/ 	.byte	0x04, 0x17
        /*004a*/ 	.short	(.L_17 - .L_16)
.L_16:
        /*004c*/ 	.word	0x00000000
        /*0050*/ 	.short	0x0000
        /*0052*/ 	.short	0x0000
        /*0054*/ 	.byte	0x00, 0xf5, 0x21, 0x00


	//----- nvinfo : EIATTR_SPARSE_MMA_MASK
	.align		4
.L_17:
        /*0058*/ 	.byte	0x03, 0x50
        /*005a*/ 	.short	0x0000


	//----- nvinfo : EIATTR_MAXREG_COUNT
	.align		4
        /*005c*/ 	.byte	0x03, 0x1b
        /*005e*/ 	.short	0x00ff


	//----- nvinfo : EIATTR_MERCURY_ISA_VERSION
	.align		4
        /*0060*/ 	.byte	0x03, 0x5f
        /*0062*/ 	.short	0x0101


	//----- nvinfo : EIATTR_VRC_CTA_INIT_COUNT
	.align		4
        /*0064*/ 	.byte	0x02, 0x4a
	.zero		1
	.zero		1


	//----- nvinfo : EIATTR_EXIT_INSTR_OFFSETS
	.align		4
        /*0068*/ 	.byte	0x04, 0x1c
        /*006a*/ 	.short	(.L_19 - .L_18)


	//   ....[0]....
.L_18:
        /*006c*/ 	.word	0x000000c0


	//   ....[1]....
        /*0070*/ 	.word	0x00000190


	//----- nvinfo : EIATTR_CBANK_PARAM_SIZE
	.align		4
.L_19:
        /*0074*/ 	.byte	0x03, 0x19
        /*0076*/ 	.short	0x0020


	//----- nvinfo : EIATTR_PARAM_CBANK
	.align		4
        /*0078*/ 	.byte	0x04, 0x0a
        /*007a*/ 	.short	(.L_21 - .L_20)
	.align		4
.L_20:
        /*007c*/ 	.word	index@(.nv.constant0._Z9addKernelPfS_S_ii)
        /*0080*/ 	.short	0x0380
        /*0082*/ 	.short	0x0020


	//----- nvinfo : EIATTR_SW_WAR
	.align		4
.L_21:
        /*0084*/ 	.byte	0x04, 0x36
        /*0086*/ 	.short	(.L_23 - .L_22)
.L_22:
        /*0088*/ 	.word	0x00000008
.L_23:


//--------------------- .nv.callgraph             --------------------------
	.section	.nv.callgraph,"",@"SHT_CUDA_CALLGRAPH"
	.align	4
	.sectionentsize	8
	.align		4
        /*0000*/ 	.word	0x00000000
	.align		4
        /*0004*/ 	.word	0xffffffff
	.align		4
        /*0008*/ 	.word	0x00000000
	.align		4
        /*000c*/ 	.word	0xfffffffe
	.align		4
        /*0010*/ 	.word	0x00000000
	.align		4
        /*0014*/ 	.word	0xfffffffd
	.align		4
        /*0018*/ 	.word	0x00000000
	.align		4
        /*001c*/ 	.word	0xfffffffc


//--------------------- .text._Z9addKernelPfS_S_ii --------------------------
	.section	.text._Z9addKernelPfS_S_ii,"ax",@progbits
	.align	128
        .global         _Z9addKernelPfS_S_ii
        .type           _Z9addKernelPfS_S_ii,@function
        .size           _Z9addKernelPfS_S_ii,(.L_x_1 - _Z9addKernelPfS_S_ii)
        .other          _Z9addKernelPfS_S_ii,@"STO_CUDA_ENTRY STV_DEFAULT"
_Z9addKernelPfS_S_ii:
.text._Z9addKernelPfS_S_ii:
[----:B------:R-:W-:Y:S01]  /*0000*/  LDC R1, c[0x0][0x37c] ;  /* 0x0000df00ff017b82 */ /* 0x000fe20000000800 */
[----:B------:R-:W0:Y:S07]  /*0010*/  S2R R2, SR_TID.X ;  /* 0x0000000000027919 */ /* 0x000e2e0000002100 */
[----:B------:R-:W1:Y:S01]  /*0020*/  LDC R0, c[0x0][0x364] ;  /* 0x0000d900ff007b82 */ /* 0x000e620000000800 */
[----:B------:R-:W2:Y:S01]  /*0030*/  LDCU.64 UR6, c[0x0][0x398] ;  /* 0x00007300ff0677ac */ /* 0x000ea20008000a00 */
[----:B------:R-:W1:Y:S06]  /*0040*/  S2R R3, SR_TID.Y ;  /* 0x0000000000037919 */ /* 0x000e6c0000002200 */
[----:B------:R-:W0:Y:S08]  /*0050*/  S2UR UR5, SR_CTAID.X ;  /* 0x00000000000579c3 */ /* 0x000e300000002500 */
[----:B------:R-:W0:Y:S08]  /*0060*/  LDC R7, c[0x0][0x360] ;  /* 0x0000d800ff077b82 */ /* 0x000e300000000800 */
[----:B------:R-:W1:Y:S01]  /*0070*/  S2UR UR4, SR_CTAID.Y ;  /* 0x00000000000479c3 */ /* 0x000e620000002600 */
[----:B0-----:R-:W-:-:S05]  /*0080*/  IMAD R7, R7, UR5, R2 ;  /* 0x0000000507077c24 */ /* 0x001fca000f8e0202 */
[----:B--2---:R-:W-:Y:S01]  /*0090*/  ISETP.GE.AND P0, PT, R7, UR7, PT ;  /* 0x0000000707007c0c */ /* 0x004fe2000bf06270 */
[----:B-1----:R-:W-:-:S05]  /*00a0*/  IMAD R0, R0, UR4, R3 ;  /* 0x0000000400007c24 */ /* 0x002fca000f8e0203 */
[----:B------:R-:W-:-:S13]  /*00b0*/  ISETP.GE.OR P0, PT, R0, UR6, P0 ;  /* 0x0000000600007c0c */ /* 0x000fda0008706670 */
[----:B------:R-:W-:Y:S05]  /*00c0*/  @P0 EXIT ;  /* 0x000000000000094d */ /* 0x000fea0003800000 */
[----:B------:R-:W0:Y:S01]  /*00d0*/  LDC.64 R2, c[0x0][0x380] ;  /* 0x0000e000ff027b82 */ /* 0x000e220000000a00 */
[----:B------:R-:W1:Y:S01]  /*00e0*/  LDCU.64 UR4, c[0x0][0x358] ;  /* 0x00006b00ff0477ac */ /* 0x000e620008000a00 */
[----:B------:R-:W-:-:S06]  /*00f0*/  IMAD R9, R0, UR7, R7 ;  /* 0x0000000700097c24 */ /* 0x000fcc000f8e0207 */
[----:B------:R-:W2:Y:S08]  /*0100*/  LDC.64 R4, c[0x0][0x388] ;  /* 0x0000e200ff047b82 */ /* 0x000eb00000000a00 */
[----:B------:R-:W3:Y:S01]  /*0110*/  LDC.64 R6, c[0x0][0x390] ;  /* 0x0000e400ff067b82 */ /* 0x000ee20000000a00 */
[----:B0-----:R-:W-:-:S06]  /*0120*/  IMAD.WIDE R2, R9, 0x4, R2 ;  /* 0x0000000409027825 */ /* 0x001fcc00078e0202 */
[----:B-1----:R-:W4:Y:S01]  /*0130*/  LDG.E R2, desc[UR4][R2.64] ;  /* 0x0000000402027981 */ /* 0x002f22000c1e1900 */
[----:B--2---:R-:W-:-:S06]  /*0140*/  IMAD.WIDE R4, R9, 0x4, R4 ;  /* 0x0000000409047825 */ /* 0x004fcc00078e0204 */
[----:B------:R-:W4:Y:S01]  /*0150*/  LDG.E R5, desc[UR4][R4.64] ;  /* 0x0000000404057981 */ /* 0x000f22000c1e1900 */
[----:B---3--:R-:W-:-:S04]  /*0160*/  IMAD.WIDE R6, R9, 0x4, R6 ;  /* 0x0000000409067825 */ /* 0x008fc800078e0206 */
[----:B----4-:R-:W-:-:S05]  /*0170*/  FADD R9, R2, R5 ;  /* 0x0000000502097221 */ /* 0x010fca0000000000 */
[----:B------:R-:W-:Y:S01]  /*0180*/  STG.E desc[UR4][R6.64], R9 ;  /* 0x0000000906007986 */ /* 0x000fe2000c101904 */
[----:B------:R-:W-:Y:S05]  /*0190*/  EXIT ;  /* 0x000000000000794d */ /* 0x000fea0003800000 */
.L_x_0:
[----:B------:R-:W-:-:S00]  /*01a0*/  BRA `(.L_x_0) ;  /* 0xfffffffc00fc7947 */ /* 0x000fc0000383ffff */
[----:B------:R-:W-:-:S00]  /*01b0*/  NOP ;  /* 0x0000000000007918 */ /* 0x000fc00000000000 */
        /* <DEDUP_REMOVED lines=12> */
.L_x_1:


//--------------------- .nv.shared.reserved.0     --------------------------
	.section	.nv.shared.reserved.0,"aw",@nobits
	.weak		__nv_reservedSMEM_offset_0_alias
	.size		__nv_reservedSMEM_offset_0_alias, 0, 64
	.other		__nv_reservedSMEM_offset_0_alias,@"STO_CUDA_RESERVED_SHARED STV_DEFAULT"
__nv_reservedSMEM_offset_0_alias:
	.zero		0
	.zero		64


//--------------------- .nv.constant0._Z9addKernelPfS_S_ii --------------------------
	.section	.nv.constant0._Z9addKernelPfS_S_ii,"a",@progbits
	.sectionflags	@""
	.align	4
.nv.constant0._Z9addKernelPfS_S_ii:
	.zero		928


//--------------------- SYMBOLS --------------------------

	.type		.nv.reservedSmem.offset0,@object
	.size		.nv.reservedSmem.offset0,0x4
